	.headerflags	@"EF_CUDA_TEXMODE_UNIFIED EF_CUDA_64BIT_ADDRESS EF_CUDA_ACCELERATORS EF_CUDA_SM90 EF_CUDA_VIRTUAL_SM(EF_CUDA_SM90)"
	.elftype	@"ET_EXEC"


//--------------------- .nv.info                  --------------------------
	.section	.nv.info,"",@"SHT_CUDA_INFO"
	.align	4


	//----- nvinfo : EIATTR_REGCOUNT
	.align		4
        /*0000*/ 	.byte	0x04, 0x2f
        /*0002*/ 	.short	(.L_1 - .L_0)
	.align		4
.L_0:
        /*0004*/ 	.word	index@(triton_poi_fused_mul_sum_0)
        /*0008*/ 	.word	0x00000024


	//----- nvinfo : EIATTR_MIN_STACK_SIZE
	.align		4
.L_1:
        /*000c*/ 	.byte	0x04, 0x12
        /*000e*/ 	.short	(.L_3 - .L_2)
	.align		4
.L_2:
        /*0010*/ 	.word	index@(triton_poi_fused_mul_sum_0)
        /*0014*/ 	.word	0x00000000


	//----- nvinfo : EIATTR_FRAME_SIZE
	.align		4
.L_3:
        /*0018*/ 	.byte	0x04, 0x11
        /*001a*/ 	.short	(.L_5 - .L_4)
	.align		4
.L_4:
        /*001c*/ 	.word	index@(triton_poi_fused_mul_sum_0)
        /*0020*/ 	.word	0x00000000


	//----- nvinfo : EIATTR_MIN_STACK_SIZE
	.align		4
.L_5:
        /*0024*/ 	.byte	0x04, 0x12
        /*0026*/ 	.short	(.L_7 - .L_6)
	.align		4
.L_6:
        /*0028*/ 	.word	index@(triton_poi_fused_mul_sum_0)
        /*002c*/ 	.word	0x00000000
.L_7:


//--------------------- .nv.info.triton_poi_fused_mul_sum_0 --------------------------
	.section	.nv.info.triton_poi_fused_mul_sum_0,"",@"SHT_CUDA_INFO"
	.sectionflags	@""
	.align	4


	//----- nvinfo : EIATTR_CUDA_API_VERSION
	.align		4
        /*0000*/ 	.byte	0x04, 0x37
        /*0002*/ 	.short	(.L_9 - .L_8)
.L_8:
        /*0004*/ 	.word	0x0000007c


	//----- nvinfo : EIATTR_KPARAM_INFO
	.align		4
.L_9:
        /*0008*/ 	.byte	0x04, 0x17
        /*000a*/ 	.short	(.L_11 - .L_10)
.L_10:
        /*000c*/ 	.word	0x00000000
        /*0010*/ 	.short	0x0003
        /*0012*/ 	.short	0x0018
        /*0014*/ 	.byte	0x00, 0xf0, 0x11, 0x00


	//----- nvinfo : EIATTR_KPARAM_INFO
	.align		4
.L_11:
        /*0018*/ 	.byte	0x04, 0x17
        /*001a*/ 	.short	(.L_13 - .L_12)
.L_12:
        /*001c*/ 	.word	0x00000000
        /*0020*/ 	.short	0x0002
        /*0022*/ 	.short	0x0010
        /*0024*/ 	.byte	0x00, 0xf4, 0x21, 0x00


	//----- nvinfo : EIATTR_KPARAM_INFO
	.align		4
.L_13:
        /*0028*/ 	.byte	0x04, 0x17
        /*002a*/ 	.short	(.L_15 - .L_14)
.L_14:
        /*002c*/ 	.word	0x00000000
        /*0030*/ 	.short	0x0001
        /*0032*/ 	.short	0x0008
        /*0034*/ 	.byte	0x00, 0xf4, 0x21, 0x00


	//----- nvinfo : EIATTR_KPARAM_INFO
	.align		4
.L_15:
        /*0038*/ 	.byte	0x04, 0x17
        /*003a*/ 	.short	(.L_17 - .L_16)
.L_16:
        /*003c*/ 	.word	0x00000000
        /*0040*/ 	.short	0x0000
        /*0042*/ 	.short	0x0000
        /*0044*/ 	.byte	0x00, 0xf4, 0x21, 0x00


	//----- nvinfo : EIATTR_SPARSE_MMA_MASK
	.align		4
.L_17:
        /*0048*/ 	.byte	0x03, 0x50
        /*004a*/ 	.short	0x0000


	//----- nvinfo : EIATTR_MAXREG_COUNT
	.align		4
        /*004c*/ 	.byte	0x03, 0x1b
        /*004e*/ 	.short	0x00ff


	//----- nvinfo : EIATTR_EXIT_INSTR_OFFSETS
	.align		4
        /*0050*/ 	.byte	0x04, 0x1c
        /*0052*/ 	.short	(.L_19 - .L_18)


	//   ....[0]....
.L_18:
        /*0054*/ 	.word	0x000003f0


	//   ....[1]....
        /*0058*/ 	.word	0x00000410


	//----- nvinfo : EIATTR_REQNTID
	.align		4
.L_19:
        /*005c*/ 	.byte	0x04, 0x10
        /*005e*/ 	.short	(.L_21 - .L_20)
.L_20:
        /*0060*/ 	.word	0x00000020
        /*0064*/ 	.word	0x00000001
        /*0068*/ 	.word	0x00000001


	//----- nvinfo : EIATTR_CBANK_PARAM_SIZE
	.align		4
.L_21:
        /*006c*/ 	.byte	0x03, 0x19
        /*006e*/ 	.short	0x001c


	//----- nvinfo : EIATTR_PARAM_CBANK
	.align		4
        /*0070*/ 	.byte	0x04, 0x0a
        /*0072*/ 	.short	(.L_23 - .L_22)
	.align		4
.L_22:
        /*0074*/ 	.word	index@(.nv.constant0.triton_poi_fused_mul_sum_0)
        /*0078*/ 	.short	0x0210
        /*007a*/ 	.short	0x001c


	//----- nvinfo : EIATTR_SW_WAR
	.align		4
.L_23:
        /*007c*/ 	.byte	0x04, 0x36
        /*007e*/ 	.short	(.L_25 - .L_24)
.L_24:
        /*0080*/ 	.word	0x00000008
.L_25:


//--------------------- .nv.callgraph             --------------------------
	.section	.nv.callgraph,"",@"SHT_CUDA_CALLGRAPH"
	.align	4
	.sectionentsize	8
	.align		4
        /*0000*/ 	.word	0x00000000
	.align		4
        /*0004*/ 	.word	0xffffffff
	.align		4
        /*0008*/ 	.word	0x00000000
	.align		4
        /*000c*/ 	.word	0xfffffffe
	.align		4
        /*0010*/ 	.word	0x00000000
	.align		4
        /*0014*/ 	.word	0xfffffffd
	.align		4
        /*0018*/ 	.word	0x00000000
	.align		4
        /*001c*/ 	.word	0xfffffffc


//--------------------- .text.triton_poi_fused_mul_sum_0 --------------------------
	.section	.text.triton_poi_fused_mul_sum_0,"ax",@progbits
	.align	128
        .global         triton_poi_fused_mul_sum_0
        .type           triton_poi_fused_mul_sum_0,@function
        .size           triton_poi_fused_mul_sum_0,(.L_x_1 - triton_poi_fused_mul_sum_0)
        .other          triton_poi_fused_mul_sum_0,@"STO_CUDA_ENTRY STV_DEFAULT"
triton_poi_fused_mul_sum_0:
.text.triton_poi_fused_mul_sum_0:
[----:B------:R-:W0:Y:S02]  /*0000*/  LDC R1, c[0x0][0x28] ;  /* 0x00000a00ff017b82 */ /* 0x000e240000000800 */
[----:B------:R-:W1:Y:S01]  /*0010*/  S2R R0, SR_TID.X ;  /* 0x0000000000007919 */ /* 0x000e620000002100 */
[----:B------:R-:W2:Y:S01]  /*0020*/  LDC.64 R16, c[0x0][0x218] ;  /* 0x00008600ff107b82 */ /* 0x000ea20000000a00 */
[----:B------:R-:W-:Y:S02]  /*0030*/  CS2R R24, SRZ ;  /* 0x0000000000187805 */ /* 0x000fe4000001ff00 */
[----:B------:R-:W-:Y:S01]  /*0040*/  CS2R R22, SRZ ;  /* 0x0000000000167805 */ /* 0x000fe2000001ff00 */
[----:B------:R-:W3:Y:S01]  /*0050*/  S2R R3, SR_CTAID.X ;  /* 0x0000000000037919 */ /* 0x000ee20000002500 */
[----:B------:R-:W-:Y:S01]  /*0060*/  ULDC.64 UR4, c[0x0][0x208] ;  /* 0x0000820000047ab9 */ /* 0x000fe20000000a00 */
[----:B------:R-:W-:Y:S02]  /*0070*/  CS2R R20, SRZ ;  /* 0x0000000000147805 */ /* 0x000fe4000001ff00 */
[----:B------:R-:W-:Y:S01]  /*0080*/  CS2R R28, SRZ ;  /* 0x00000000001c7805 */ /* 0x000fe2000001ff00 */
[----:B------:R-:W4:Y:S01]  /*0090*/  LDC.64 R14, c[0x0][0x210] ;  /* 0x00008400ff0e7b82 */ /* 0x000f220000000a00 */
[----:B-1----:R-:W-:Y:S01]  /*00a0*/  IMAD.SHL.U32 R0, R0, 0x2, RZ ;  /* 0x0000000200007824 */ /* 0x002fe200078e00ff */
[----:B---3--:R-:W-:-:S04]  /*00b0*/  SHF.R.S32.HI R5, RZ, 0x19, R3 ;  /* 0x00000019ff057819 */ /* 0x008fc80000011403 */
[----:B------:R-:W-:Y:S02]  /*00c0*/  LOP3.LUT R0, R0, 0x3e, RZ, 0xc0, !PT ;  /* 0x0000003e00007812 */ /* 0x000fe400078ec0ff */
[----:B------:R-:W-:Y:S02]  /*00d0*/  SGXT R5, R5, 0x1 ;  /* 0x000000010505781a */ /* 0x000fe40000000200 */
[----:B------:R-:W-:-:S04]  /*00e0*/  LEA R0, R3, R0, 0x6 ;  /* 0x0000000003007211 */ /* 0x000fc800078e30ff */
[----:B------:R-:W-:Y:S02]  /*00f0*/  SHF.R.S32.HI R3, RZ, 0x1f, R0 ;  /* 0x0000001fff037819 */ /* 0x000fe40000011400 */
[-C--:B------:R-:W-:Y:S02]  /*0100*/  LEA.HI R2, R5, R0.reuse, RZ, 0x4 ;  /* 0x0000000005027211 */ /* 0x080fe400078f20ff */
[----:B------:R-:W-:Y:S02]  /*0110*/  LEA.HI R3, R3, R0, RZ, 0x2 ;  /* 0x0000000003037211 */ /* 0x000fe400078f10ff */
[----:B------:R-:W-:Y:S02]  /*0120*/  LOP3.LUT R2, R2, 0xfffffff0, RZ, 0xc0, !PT ;  /* 0xfffffff002027812 */ /* 0x000fe400078ec0ff */
[C---:B------:R-:W-:Y:S02]  /*0130*/  LOP3.LUT R5, R3.reuse, 0xfffffffc, RZ, 0xc0, !PT ;  /* 0xfffffffc03057812 */ /* 0x040fe400078ec0ff */
[----:B------:R-:W-:-:S02]  /*0140*/  SHF.L.U32 R3, R3, 0x2, RZ ;  /* 0x0000000203037819 */ /* 0x000fc400000006ff */
[C---:B------:R-:W-:Y:S01]  /*0150*/  ISETP.GE.AND P0, PT, R0.reuse, 0x40, PT ;  /* 0x000000400000780c */ /* 0x040fe20003f06270 */
[----:B------:R-:W-:-:S04]  /*0160*/  IMAD.IADD R5, R0, 0x1, -R5 ;  /* 0x0000000100057824 */ /* 0x000fc800078e0a05 */
[----:B------:R-:W-:Y:S01]  /*0170*/  IMAD.IADD R4, R5, 0x1, R2 ;  /* 0x0000000105047824 */ /* 0x000fe200078e0202 */
[----:B------:R-:W-:-:S03]  /*0180*/  LOP3.LUT R2, R3, 0xfffffff0, RZ, 0xc0, !PT ;  /* 0xfffffff003027812 */ /* 0x000fc600078ec0ff */
[C---:B------:R-:W-:Y:S01]  /*0190*/  VIADD R9, R4.reuse, 0xc4 ;  /* 0x000000c404097836 */ /* 0x040fe20000000000 */
[----:B------:R-:W-:Y:S01]  /*01a0*/  IADD3 R7, R4, 0xc0, RZ ;  /* 0x000000c004077810 */ /* 0x000fe20007ffe0ff */
[----:B------:R-:W-:Y:S01]  /*01b0*/  VIADD R11, R4, 0xcc ;  /* 0x000000cc040b7836 */ /* 0x000fe20000000000 */
[----:B------:R-:W-:Y:S01]  /*01c0*/  IADD3 R13, R4, 0xc8, RZ ;  /* 0x000000c8040d7810 */ /* 0x000fe20007ffe0ff */
[----:B--2---:R-:W-:Y:S01]  /*01d0*/  IMAD.WIDE R8, R9, 0x4, R16 ;  /* 0x0000000409087825 */ /* 0x004fe200078e0210 */
[----:B------:R-:W-:-:S03]  /*01e0*/  IADD3 R3, R5, R2, RZ ;  /* 0x0000000205037210 */ /* 0x000fc60007ffe0ff */
[--C-:B------:R-:W-:Y:S01]  /*01f0*/  IMAD.WIDE R4, R7, 0x4, R16.reuse ;  /* 0x0000000407047825 */ /* 0x100fe200078e0210 */
[----:B------:R-:W2:Y:S03]  /*0200*/  @!P0 LDG.E.EL.64 R24, desc[UR4][R8.64] ;  /* 0x0000000408188981 */ /* 0x000ea6000c2e1b00 */
[--C-:B------:R-:W-:Y:S01]  /*0210*/  IMAD.WIDE R12, R13, 0x4, R16.reuse ;  /* 0x000000040d0c7825 */ /* 0x100fe200078e0210 */
[----:B------:R-:W-:Y:S01]  /*0220*/  CS2R R26, SRZ ;  /* 0x00000000001a7805 */ /* 0x000fe2000001ff00 */
[----:B------:R1:W3:Y:S02]  /*0230*/  @!P0 LDG.E.EL.64 R20, desc[UR4][R4.64] ;  /* 0x0000000404148981 */ /* 0x0002e4000c2e1b00 */
[----:B------:R-:W-:Y:S01]  /*0240*/  IMAD.WIDE R16, R11, 0x4, R16 ;  /* 0x000000040b107825 */ /* 0x000fe200078e0210 */
[----:B------:R-:W-:Y:S02]  /*0250*/  IADD3 R11, R3, 0x8, RZ ;  /* 0x00000008030b7810 */ /* 0x000fe40007ffe0ff */
[----:B------:R-:W-:-:S02]  /*0260*/  CS2R R32, SRZ ;  /* 0x0000000000207805 */ /* 0x000fc4000001ff00 */
[----:B------:R-:W-:Y:S01]  /*0270*/  CS2R R30, SRZ ;  /* 0x00000000001e7805 */ /* 0x000fe2000001ff00 */
[C---:B------:R-:W-:Y:S01]  /*0280*/  VIADD R7, R3.reuse, 0x4 ;  /* 0x0000000403077836 */ /* 0x040fe20000000000 */
[----:B------:R-:W5:Y:S01]  /*0290*/  @!P0 LDG.E.EL.64 R28, desc[UR4][R12.64] ;  /* 0x000000040c1c8981 */ /* 0x000f62000c2e1b00 */
[----:B------:R-:W-:Y:S02]  /*02a0*/  VIADD R19, R3, 0xc ;  /* 0x0000000c03137836 */ /* 0x000fe40000000000 */
[--C-:B----4-:R-:W-:Y:S01]  /*02b0*/  IMAD.WIDE R6, R7, 0x4, R14.reuse ;  /* 0x0000000407067825 */ /* 0x110fe200078e020e */
[----:B------:R-:W4:Y:S01]  /*02c0*/  @!P0 LDG.E.EL.64 R32, desc[UR4][R16.64] ;  /* 0x0000000410208981 */ /* 0x000f22000c2e1b00 */
[----:B-1----:R-:W1:Y:S02]  /*02d0*/  LDC.64 R4, c[0x0][0x220] ;  /* 0x00008800ff047b82 */ /* 0x002e640000000a00 */
[--C-:B------:R-:W-:Y:S01]  /*02e0*/  IMAD.WIDE R2, R3, 0x4, R14.reuse ;  /* 0x0000000403027825 */ /* 0x100fe200078e020e */
[----:B------:R-:W2:Y:S03]  /*02f0*/  @!P0 LDG.E.64 R22, desc[UR4][R6.64] ;  /* 0x0000000406168981 */ /* 0x000ea6000c1e1b00 */
[----:B------:R-:W-:-:S04]  /*0300*/  IMAD.WIDE R10, R11, 0x4, R14 ;  /* 0x000000040b0a7825 */ /* 0x000fc800078e020e */
[----:B------:R-:W-:Y:S01]  /*0310*/  IMAD.WIDE R14, R19, 0x4, R14 ;  /* 0x00000004130e7825 */ /* 0x000fe200078e020e */
[----:B------:R-:W-:Y:S01]  /*0320*/  CS2R R18, SRZ ;  /* 0x0000000000127805 */ /* 0x000fe2000001ff00 */
[----:B------:R-:W5:Y:S04]  /*0330*/  @!P0 LDG.E.64 R26, desc[UR4][R10.64] ;  /* 0x000000040a1a8981 */ /* 0x000f68000c1e1b00 */
[----:B------:R-:W4:Y:S04]  /*0340*/  @!P0 LDG.E.64 R30, desc[UR4][R14.64] ;  /* 0x000000040e1e8981 */ /* 0x000f28000c1e1b00 */
[----:B------:R2:W3:Y:S02]  /*0350*/  @!P0 LDG.E.64 R18, desc[UR4][R2.64] ;  /* 0x0000000402128981 */ /* 0x0004e4000c1e1b00 */
[----:B--2---:R-:W-:Y:S01]  /*0360*/  FMUL R3, R24, R22 ;  /* 0x0000001618037220 */ /* 0x004fe20000400000 */
[----:B------:R-:W-:-:S03]  /*0370*/  FMUL R2, R25, R23 ;  /* 0x0000001719027220 */ /* 0x000fc60000400000 */
[----:B---3--:R-:W-:Y:S01]  /*0380*/  FFMA R3, R20, R18, R3 ;  /* 0x0000001214037223 */ /* 0x008fe20000000003 */
[----:B------:R-:W-:-:S03]  /*0390*/  FFMA R2, R21, R19, R2 ;  /* 0x0000001315027223 */ /* 0x000fc60000000002 */
[----:B-----5:R-:W-:Y:S01]  /*03a0*/  FFMA R7, R28, R26, R3 ;  /* 0x0000001a1c077223 */ /* 0x020fe20000000003 */
[----:B------:R-:W-:Y:S01]  /*03b0*/  FFMA R6, R29, R27, R2 ;  /* 0x0000001b1d067223 */ /* 0x000fe20000000002 */
[----:B-1----:R-:W-:-:S04]  /*03c0*/  IMAD.WIDE R2, R0, 0x4, R4 ;  /* 0x0000000400027825 */ /* 0x002fc800078e0204 */
[----:B----4-:R-:W-:Y:S01]  /*03d0*/  FFMA R30, R32, R30, R7 ;  /* 0x0000001e201e7223 */ /* 0x010fe20000000007 */
[----:B------:R-:W-:Y:S01]  /*03e0*/  FFMA R31, R33, R31, R6 ;  /* 0x0000001f211f7223 */ /* 0x000fe20000000006 */
[----:B------:R-:W-:Y:S06]  /*03f0*/  @P0 EXIT ;  /* 0x000000000000094d */ /* 0x000fec0003800000 */
[----:B------:R-:W-:Y:S01]  /*0400*/  STG.E.64 desc[UR4][R2.64], R30 ;  /* 0x0000001e02007986 */ /* 0x000fe2000c101b04 */
[----:B------:R-:W-:Y:S05]  /*0410*/  EXIT ;  /* 0x000000000000794d */ /* 0x000fea0003800000 */
.L_x_0:
[----:B------:R-:W-:-:S00]  /*0420*/  BRA `(.L_x_0) ;  /* 0xfffffffc00fc7947 */ /* 0x000fc0000383ffff */
[----:B------:R-:W-:-:S00]  /*0430*/  NOP ;  /* 0x0000000000007918 */ /* 0x000fc00000000000 */
        /* <DEDUP_REMOVED lines=12> */
.L_x_1:


//--------------------- .nv.constant0.triton_poi_fused_mul_sum_0 --------------------------
	.section	.nv.constant0.triton_poi_fused_mul_sum_0,"a",@progbits
	.sectionflags	@""
	.align	4
.nv.constant0.triton_poi_fused_mul_sum_0:
	.zero		556
